//
// Generated by NVIDIA NVVM Compiler
//
// Compiler Build ID: CL-36424714
// Cuda compilation tools, release 13.0, V13.0.88
// Based on NVVM 20.0.0
//

.version 9.0
.target sm_100
.address_size 64

	// .globl	_Z4drawPc

.visible .entry _Z4drawPc(
	.param .u64 .ptr .align 1 _Z4drawPc_param_0
)
{
	.local .align 16 .b8 	__local_depot0[480];
	.reg .b64 	%SP;
	.reg .b64 	%SPL;
	.reg .pred 	%p<7>;
	.reg .b16 	%rs<5>;
	.reg .b32 	%r<22>;
	.reg .b64 	%rd<11>;

	mov.u64 	%SPL, __local_depot0;
	ld.param.u64 	%rd2, [_Z4drawPc_param_0];
	add.u64 	%rd1, %SPL, 0;
	mov.b32 	%r3, 976894522;
	st.local.v4.b32 	[%rd1], {%r3, %r3, %r3, %r3};
	st.local.v4.b32 	[%rd1+16], {%r3, %r3, %r3, %r3};
	mov.b32 	%r4, 538976288;
	mov.b32 	%r5, 538976314;
	mov.b32 	%r6, 3815994;
	st.local.v4.b32 	[%rd1+32], {%r3, %r6, %r5, %r4};
	st.local.v4.b32 	[%rd1+48], {%r4, %r4, %r4, %r4};
	mov.b32 	%r7, 3809312;
	st.local.v4.b32 	[%rd1+64], {%r4, %r4, %r4, %r7};
	st.local.v4.b32 	[%rd1+80], {%r5, %r4, %r4, %r4};
	st.local.v4.b32 	[%rd1+96], {%r4, %r4, %r4, %r4};
	st.local.v4.b32 	[%rd1+112], {%r4, %r7, %r5, %r4};
	st.local.v4.b32 	[%rd1+128], {%r4, %r4, %r4, %r4};
	st.local.v4.b32 	[%rd1+144], {%r4, %r4, %r4, %r7};
	st.local.v4.b32 	[%rd1+160], {%r5, %r4, %r4, %r4};
	st.local.v4.b32 	[%rd1+176], {%r4, %r4, %r4, %r4};
	st.local.v4.b32 	[%rd1+192], {%r4, %r7, %r5, %r4};
	mov.b32 	%r8, 538977059;
	mov.b32 	%r9, 589504544;
	st.local.v4.b32 	[%rd1+208], {%r4, %r4, %r9, %r8};
	mov.b32 	%r10, 3809404;
	mov.b32 	%r11, 1008738336;
	st.local.v4.b32 	[%rd1+224], {%r4, %r4, %r11, %r10};
	st.local.v4.b32 	[%rd1+240], {%r5, %r4, %r4, %r4};
	mov.b32 	%r12, 589505315;
	st.local.v4.b32 	[%rd1+256], {%r12, %r8, %r4, %r4};
	st.local.v4.b32 	[%rd1+272], {%r4, %r10, %r5, %r4};
	st.local.v4.b32 	[%rd1+288], {%r4, %r9, %r12, %r8};
	st.local.v4.b32 	[%rd1+304], {%r4, %r4, %r4, %r10};
	st.local.v4.b32 	[%rd1+320], {%r5, %r4, %r4, %r12};
	st.local.v4.b32 	[%rd1+336], {%r12, %r8, %r4, %r4};
	st.local.v4.b32 	[%rd1+352], {%r4, %r10, %r5, %r4};
	st.local.v4.b32 	[%rd1+368], {%r9, %r12, %r12, %r8};
	st.local.v4.b32 	[%rd1+384], {%r4, %r4, %r4, %r10};
	st.local.v4.b32 	[%rd1+400], {%r5, %r4, %r12, %r12};
	st.local.v4.b32 	[%rd1+416], {%r12, %r8, %r4, %r4};
	mov.b32 	%r13, 3809315;
	st.local.v4.b32 	[%rd1+432], {%r4, %r13, %r3, %r3};
	st.local.v4.b32 	[%rd1+448], {%r3, %r3, %r3, %r3};
	st.local.v4.b32 	[%rd1+464], {%r3, %r3, %r3, %r6};
	mov.u32 	%r14, %ctaid.x;
	mov.u32 	%r15, %ntid.x;
	mov.u32 	%r16, %tid.x;
	mad.lo.s32 	%r1, %r14, %r15, %r16;
	mov.u32 	%r17, %ctaid.y;
	mov.u32 	%r18, %ntid.y;
	mov.u32 	%r19, %tid.y;
	mad.lo.s32 	%r20, %r17, %r18, %r19;
	setp.gt.s32 	%p1, %r1, 39;
	setp.gt.u32 	%p2, %r20, 11;
	or.pred  	%p3, %p1, %p2;
	@%p3 bra 	$L__BB0_4;
	setp.eq.s32 	%p4, %r1, 39;
	setp.ne.s32 	%p5, %r20, 11;
	and.pred  	%p6, %p4, %p5;
	mov.b16 	%rs4, 10;
	@%p6 bra 	$L__BB0_3;
	mul.wide.u32 	%rd4, %r20, 40;
	add.s64 	%rd5, %rd1, %rd4;
	cvt.s64.s32 	%rd6, %r1;
	add.s64 	%rd7, %rd5, %rd6;
	ld.local.u8 	%rs4, [%rd7];
$L__BB0_3:
	mad.lo.s32 	%r21, %r20, 40, %r1;
	cvt.s64.s32 	%rd8, %r21;
	cvta.to.global.u64 	%rd9, %rd2;
	add.s64 	%rd10, %rd9, %rd8;
	st.global.u8 	[%rd10], %rs4;
$L__BB0_4:
	ret;

}


// ===== COMPILED SASS (sm_100) =====

	.target	sm_100

	.elftype	@"ET_EXEC"


//--------------------- .note.nv.tkinfo           --------------------------
	.section	.note.nv.tkinfo,"",@"SHT_NOTE"
	.sectionflags	@"SHF_NOTE_NV_TKINFO"
	.tkinfo
        /*0018*/ 	.word	0x00000002
        /*0030*/ 	.string	""
        /*0030*/ 	.string	"ptxas"
        /*0030*/ 	.string	"Cuda compilation tools, release 13.0, V13.0.88"
        /*0030*/ 	.string	"Build cuda_13.0.r13.0/compiler.36424714_0"
        /*0030*/ 	.string	"-arch sm_100 -m 64 "



//--------------------- .note.nv.cuinfo           --------------------------
	.section	.note.nv.cuinfo,"",@"SHT_NOTE"
	.sectionflags	@"SHF_NOTE_NV_CUINFO"
        /*0018*/ 	.short	0x0002
        /*001a*/ 	.short	0x0064
        /*001c*/ 	.short	0x0082
	.zero		2


//--------------------- .nv.info                  --------------------------
	.section	.nv.info,"",@"SHT_CUDA_INFO"
	.align	4


	//----- nvinfo : EIATTR_REGCOUNT
	.align		4
        /*0000*/ 	.byte	0x04, 0x2f
        /*0002*/ 	.short	(.L_1 - .L_0)
	.align		4
.L_0:
        /*0004*/ 	.word	index@(_Z4drawPc)
        /*0008*/ 	.word	0x0000001e


	//----- nvinfo : EIATTR_FRAME_SIZE
	.align		4
.L_1:
        /*000c*/ 	.byte	0x04, 0x11
        /*000e*/ 	.short	(.L_3 - .L_2)
	.align		4
.L_2:
        /*0010*/ 	.word	index@(_Z4drawPc)
        /*0014*/ 	.word	0x000001e0


	//----- nvinfo : EIATTR_MIN_STACK_SIZE
	.align		4
.L_3:
        /*0018*/ 	.byte	0x04, 0x12
        /*001a*/ 	.short	(.L_5 - .L_4)
	.align		4
.L_4:
        /*001c*/ 	.word	index@(_Z4drawPc)
        /*0020*/ 	.word	0x000001e0
.L_5:


//--------------------- .nv.compat                --------------------------
	.section	.nv.compat,"",@"SHT_CUDA_COMPAT_INFO"
	.align	4
        /*0000*/ 	.byte	0x02, 0x09, 0x00, 0x00, 0x02, 0x02, 0x01, 0x00, 0x02, 0x05, 0x05, 0x00, 0x03, 0x07, 0x01, 0x01
        /*0010*/ 	.byte	0x02, 0x03, 0x00, 0x00, 0x02, 0x06, 0x01, 0x00, 0x04, 0x0b, 0x08, 0x00, 0x09, 0x00, 0x00, 0x00
        /*0020*/ 	.byte	0x00, 0x00, 0x00, 0x00


//--------------------- .nv.info._Z4drawPc        --------------------------
	.section	.nv.info._Z4drawPc,"",@"SHT_CUDA_INFO"
	.sectionflags	@""
	.align	4


	//----- nvinfo : EIATTR_CUDA_API_VERSION
	.align		4
        /*0000*/ 	.byte	0x04, 0x37
        /*0002*/ 	.short	(.L_7 - .L_6)
.L_6:
        /*0004*/ 	.word	0x00000082


	//----- nvinfo : EIATTR_KPARAM_INFO
	.align		4
.L_7:
        /*0008*/ 	.byte	0x04, 0x17
        /*000a*/ 	.short	(.L_9 - .L_8)
.L_8:
        /*000c*/ 	.word	0x00000000
        /*0010*/ 	.short	0x0000
        /*0012*/ 	.short	0x0000
        /*0014*/ 	.byte	0x00, 0xf5, 0x21, 0x00


	//----- nvinfo : EIATTR_SPARSE_MMA_MASK
	.align		4
.L_9:
        /*0018*/ 	.byte	0x03, 0x50
        /*001a*/ 	.short	0x0000


	//----- nvinfo : EIATTR_MAXREG_COUNT
	.align		4
        /*001c*/ 	.byte	0x03, 0x1b
        /*001e*/ 	.short	0x00ff


	//----- nvinfo : EIATTR_MERCURY_ISA_VERSION
	.align		4
        /*0020*/ 	.byte	0x03, 0x5f
        /*0022*/ 	.short	0x0101


	//----- nvinfo : EIATTR_VRC_CTA_INIT_COUNT
	.align		4
        /*0024*/ 	.byte	0x02, 0x4a
	.zero		1
	.zero		1


	//----- nvinfo : EIATTR_EXIT_INSTR_OFFSETS
	.align		4
        /*0028*/ 	.byte	0x04, 0x1c
        /*002a*/ 	.short	(.L_11 - .L_10)


	//   ....[0]....
.L_10:
        /*002c*/ 	.word	0x000006a0


	//   ....[1]....
        /*0030*/ 	.word	0x00000770


	//----- nvinfo : EIATTR_CBANK_PARAM_SIZE
	.align		4
.L_11:
        /*0034*/ 	.byte	0x03, 0x19
        /*0036*/ 	.short	0x0008


	//----- nvinfo : EIATTR_PARAM_CBANK
	.align		4
        /*0038*/ 	.byte	0x04, 0x0a
        /*003a*/ 	.short	(.L_13 - .L_12)
	.align		4
.L_12:
        /*003c*/ 	.word	index@(.nv.constant0._Z4drawPc)
        /*0040*/ 	.short	0x0380
        /*0042*/ 	.short	0x0008


	//----- nvinfo : EIATTR_SW_WAR
	.align		4
.L_13:
        /*0044*/ 	.byte	0x04, 0x36
        /*0046*/ 	.short	(.L_15 - .L_14)
.L_14:
        /*0048*/ 	.word	0x00000008
.L_15:


//--------------------- .nv.callgraph             --------------------------
	.section	.nv.callgraph,"",@"SHT_CUDA_CALLGRAPH"
	.align	4
	.sectionentsize	8
	.align		4
        /*0000*/ 	.word	0x00000000
	.align		4
        /*0004*/ 	.word	0xffffffff
	.align		4
        /*0008*/ 	.word	0x00000000
	.align		4
        /*000c*/ 	.word	0xfffffffe
	.align		4
        /*0010*/ 	.word	0x00000000
	.align		4
        /*0014*/ 	.word	0xfffffffd
	.align		4
        /*0018*/ 	.word	0x00000000
	.align		4
        /*001c*/ 	.word	0xfffffffc


//--------------------- .text._Z4drawPc           --------------------------
	.section	.text._Z4drawPc,"ax",@progbits
	.align	128
        .global         _Z4drawPc
        .type           _Z4drawPc,@function
        .size           _Z4drawPc,(.L_x_1 - _Z4drawPc)
        .other          _Z4drawPc,@"STO_CUDA_ENTRY STV_DEFAULT"
_Z4drawPc:
.text._Z4drawPc:
[----:B------:R-:W0:Y:S01]  /*0000*/  LDC R1, c[0x0][0x37c] ;  /* 0x0000df00ff017b82 */ /* 0x000e220000000800 */
[----:B------:R-:W-:Y:S02]  /*0010*/  HFMA2 R24, -RZ, RZ, 0.008056640625, 0.008056640625 ;  /* 0x20202020ff187431 */ /* 0x000fe400000001ff */
[----:B0-----:R-:W-:Y:S01]  /*0020*/  VIADD R1, R1, 0xfffffe20 ;  /* 0xfffffe2001017836 */ /* 0x001fe20000000000 */
[----:B------:R-:W-:Y:S01]  /*0030*/  MOV R26, 0x2020203a ;  /* 0x2020203a001a7802 */ /* 0x000fe20000000f00 */
[----:B------:R-:W-:Y:S01]  /*0040*/  IMAD.MOV.U32 R25, RZ, RZ, 0x3a2020 ;  /* 0x003a2020ff197424 */ /* 0x000fe200078e00ff */
[----:B------:R-:W0:Y:S01]  /*0050*/  S2R R2, SR_TID.Y ;  /* 0x0000000000027919 */ /* 0x000e220000002200 */
[----:B------:R-:W-:Y:S01]  /*0060*/  IMAD.MOV.U32 R27, RZ, RZ, 0x20202020 ;  /* 0x20202020ff1b7424 */ /* 0x000fe200078e00ff */
[----:B------:R-:W1:Y:S01]  /*0070*/  LDC R0, c[0x0][0x360] ;  /* 0x0000d800ff007b82 */ /* 0x000e620000000800 */
[----:B------:R-:W-:Y:S01]  /*0080*/  HFMA2 R9, -RZ, RZ, 3.45706939697265625e-06, 0.7783203125 ;  /* 0x003a3a3aff097431 */ /* 0x000fe200000001ff */
[----:B------:R-:W1:Y:S01]  /*0090*/  S2R R3, SR_TID.X ;  /* 0x0000000000037919 */ /* 0x000e620000002100 */
[----:B------:R-:W-:-:S02]  /*00a0*/  HFMA2 R17, -RZ, RZ, 3.45706939697265625e-06, 0.008056640625 ;  /* 0x003a2020ff117431 */ /* 0x000fc400000001ff */
[----:B------:R-:W-:Y:S01]  /*00b0*/  IMAD.MOV.U32 R10, RZ, RZ, 0x2020203a ;  /* 0x2020203aff0a7424 */ /* 0x000fe200078e00ff */
[----:B------:R-:W-:Y:S01]  /*00c0*/  MOV R11, 0x20202020 ;  /* 0x20202020000b7802 */ /* 0x000fe20000000f00 */
[----:B------:R2:W-:Y:S01]  /*00d0*/  STL.128 [R1+0xc0], R24 ;  /* 0x0000c01801007387 */ /* 0x0005e20000100c00 */
[----:B------:R-:W-:Y:S01]  /*00e0*/  IMAD.MOV.U32 R8, RZ, RZ, 0x3a3a3a3a ;  /* 0x3a3a3a3aff087424 */ /* 0x000fe200078e00ff */
[----:B------:R-:W-:Y:S01]  /*00f0*/  S2UR UR5, SR_CTAID.Y ;  /* 0x00000000000579c3 */ /* 0x000fe20000002600 */
[----:B------:R-:W-:Y:S01]  /*0100*/  IMAD.MOV.U32 R16, RZ, RZ, 0x20202020 ;  /* 0x20202020ff107424 */ /* 0x000fe200078e00ff */
[----:B------:R-:W-:Y:S01]  /*0110*/  MOV R18, 0x2020203a ;  /* 0x2020203a00127802 */ /* 0x000fe20000000f00 */
[----:B------:R-:W-:Y:S02]  /*0120*/  IMAD.MOV.U32 R19, RZ, RZ, 0x20202020 ;  /* 0x20202020ff137424 */ /* 0x000fe400078e00ff */
[----:B------:R-:W-:Y:S01]  /*0130*/  HFMA2 R20, -RZ, RZ, 0.008056640625, 0.008056640625 ;  /* 0x20202020ff147431 */ /* 0x000fe200000001ff */
[----:B------:R3:W-:Y:S01]  /*0140*/  STL.128 [R1+0x20], R8 ;  /* 0x0000200801007387 */ /* 0x0007e20000100c00 */
[----:B------:R-:W-:-:S02]  /*0150*/  HFMA2 R4, -RZ, RZ, 0.008056640625, 0.008056640625 ;  /* 0x20202020ff047431 */ /* 0x000fc400000001ff */
[----:B------:R-:W-:Y:S01]  /*0160*/  IMAD.MOV.U32 R21, RZ, RZ, 0x20202020 ;  /* 0x20202020ff157424 */ /* 0x000fe200078e00ff */
[----:B------:R-:W1:Y:S01]  /*0170*/  S2UR UR4, SR_CTAID.X ;  /* 0x00000000000479c3 */ /* 0x000e620000002500 */
[----:B------:R4:W-:Y:S01]  /*0180*/  STL.128 [R1+0x70], R16 ;  /* 0x0000701001007387 */ /* 0x0009e20000100c00 */
[----:B------:R-:W-:Y:S01]  /*0190*/  HFMA2 R15, -RZ, RZ, 3.45706939697265625e-06, 0.008056640625 ;  /* 0x003a2020ff0f7431 */ /* 0x000fe200000001ff */
[----:B------:R-:W-:Y:S01]  /*01a0*/  MOV R22, 0x20202020 ;  /* 0x2020202000167802 */ /* 0x000fe20000000f00 */
[----:B------:R-:W-:Y:S01]  /*01b0*/  IMAD.MOV.U32 R23, RZ, RZ, 0x3a2020 ;  /* 0x003a2020ff177424 */ /* 0x000fe200078e00ff */
[----:B------:R-:W-:Y:S01]  /*01c0*/  MOV R6, 0x20202020 ;  /* 0x2020202000067802 */ /* 0x000fe20000000f00 */
[----:B--2---:R-:W-:Y:S02]  /*01d0*/  HFMA2 R26, -RZ, RZ, 0.01393890380859375, 0.01393890380859375 ;  /* 0x23232323ff1a7431 */ /* 0x004fe400000001ff */
[----:B------:R-:W-:Y:S01]  /*01e0*/  IMAD.MOV.U32 R25, RZ, RZ, 0x23232020 ;  /* 0x23232020ff197424 */ /* 0x000fe200078e00ff */
[----:B------:R-:W-:Y:S01]  /*01f0*/  MOV R13, 0x20202020 ;  /* 0x20202020000d7802 */ /* 0x000fe20000000f00 */
[----:B------:R-:W-:Y:S01]  /*0200*/  IMAD.MOV.U32 R27, RZ, RZ, 0x20202323 ;  /* 0x20202323ff1b7424 */ /* 0x000fe200078e00ff */
[----:B------:R2:W-:Y:S01]  /*0210*/  STL.128 [R1+0x90], R20 ;  /* 0x0000901401007387 */ /* 0x0005e20000100c00 */
[----:B------:R-:W-:-:S02]  /*0220*/  IMAD.MOV.U32 R5, RZ, RZ, 0x20202020 ;  /* 0x20202020ff057424 */ /* 0x000fc400078e00ff */
[----:B------:R-:W-:Y:S01]  /*0230*/  IMAD.MOV.U32 R7, RZ, RZ, 0x20202020 ;  /* 0x20202020ff077424 */ /* 0x000fe200078e00ff */
[----:B------:R5:W-:Y:S01]  /*0240*/  STL.128 [R1+0x120], R24 ;  /* 0x0001201801007387 */ /* 0x000be20000100c00 */
[----:B---3--:R-:W-:Y:S01]  /*0250*/  IMAD.MOV.U32 R8, RZ, RZ, 0x2020203a ;  /* 0x2020203aff087424 */ /* 0x008fe200078e00ff */
[----:B------:R-:W-:Y:S01]  /*0260*/  MOV R9, 0x20202020 ;  /* 0x2020202000097802 */ /* 0x000fe20000000f00 */
[----:B----4-:R-:W-:Y:S02]  /*0270*/  HFMA2 R17, -RZ, RZ, 0.008056640625, 0.008056640625 ;  /* 0x20202020ff117431 */ /* 0x010fe400000001ff */
[----:B------:R-:W-:Y:S01]  /*0280*/  IMAD.MOV.U32 R10, RZ, RZ, 0x20202020 ;  /* 0x20202020ff0a7424 */ /* 0x000fe200078e00ff */
[----:B------:R-:W-:Y:S01]  /*0290*/  MOV R18, 0x3c202020 ;  /* 0x3c20202000127802 */ /* 0x000fe20000000f00 */
[----:B------:R-:W-:Y:S01]  /*02a0*/  IMAD.MOV.U32 R12, RZ, RZ, 0x20202020 ;  /* 0x20202020ff0c7424 */ /* 0x000fe200078e00ff */
[----:B------:R-:W-:Y:S01]  /*02b0*/  STL.128 [R1+0x30], R4 ;  /* 0x0000300401007387 */ /* 0x000fe20000100c00 */
[----:B------:R-:W-:-:S02]  /*02c0*/  IMAD.MOV.U32 R14, RZ, RZ, 0x20202020 ;  /* 0x20202020ff0e7424 */ /* 0x000fc400078e00ff */
[----:B------:R-:W-:Y:S01]  /*02d0*/  IMAD.MOV.U32 R19, RZ, RZ, 0x3a207c ;  /* 0x003a207cff137424 */ /* 0x000fe200078e00ff */
[----:B------:R-:W-:Y:S01]  /*02e0*/  STL.128 [R1+0x60], R4 ;  /* 0x0000600401007387 */ /* 0x000fe20000100c00 */
[----:B-1----:R-:W-:Y:S02]  /*02f0*/  IMAD R0, R0, UR4, R3 ;  /* 0x0000000400007c24 */ /* 0x002fe4000f8e0203 */
[----:B--2---:R-:W-:Y:S02]  /*0300*/  HFMA2 R21, -RZ, RZ, 3.45706939697265625e-06, 0.008758544921875 ;  /* 0x003a207cff157431 */ /* 0x004fe400000001ff */
[----:B------:R-:W-:Y:S01]  /*0310*/  IMAD.MOV.U32 R22, RZ, RZ, 0x2020203a ;  /* 0x2020203aff167424 */ /* 0x000fe200078e00ff */
[----:B------:R-:W-:Y:S01]  /*0320*/  STL.128 [R1+0x80], R4 ;  /* 0x0000800401007387 */ /* 0x000fe20000100c00 */
[----:B-----5:R-:W0:Y:S01]  /*0330*/  LDC R25, c[0x0][0x364] ;  /* 0x0000d900ff197b82 */ /* 0x020e220000000800 */
[----:B------:R-:W-:Y:S01]  /*0340*/  MOV R23, 0x20202020 ;  /* 0x2020202000177802 */ /* 0x000fe20000000f00 */
[----:B------:R-:W-:Y:S01]  /*0350*/  IMAD.MOV.U32 R27, RZ, RZ, 0x3a3a3a3a ;  /* 0x3a3a3a3aff1b7424 */ /* 0x000fe200078e00ff */
[----:B------:R1:W-:Y:S01]  /*0360*/  STL.128 [R1+0xb0], R4 ;  /* 0x0000b00401007387 */ /* 0x0003e20000100c00 */
[----:B------:R-:W-:-:S03]  /*0370*/  MOV R26, 0x3a3a3a3a ;  /* 0x3a3a3a3a001a7802 */ /* 0x000fc60000000f00 */
[----:B------:R-:W-:Y:S04]  /*0380*/  STL.128 [R1+0x50], R8 ;  /* 0x0000500801007387 */ /* 0x000fe80000100c00 */
[----:B------:R-:W-:Y:S04]  /*0390*/  STL.128 [R1+0xa0], R8 ;  /* 0x0000a00801007387 */ /* 0x000fe80000100c00 */
[----:B------:R2:W-:Y:S01]  /*03a0*/  STL.128 [R1+0xf0], R8 ;  /* 0x0000f00801007387 */ /* 0x0005e20000100c00 */
[----:B-1----:R-:W-:-:S03]  /*03b0*/  HFMA2 R6, -RZ, RZ, 0.008056640625, 0.0082550048828125 ;  /* 0x2020203aff067431 */ /* 0x002fc600000001ff */
[----:B------:R1:W-:Y:S01]  /*03c0*/  STL.128 [R1+0x40], R12 ;  /* 0x0000400c01007387 */ /* 0x0003e20000100c00 */
[----:B------:R-:W-:Y:S02]  /*03d0*/  IMAD.MOV.U32 R5, RZ, RZ, 0x3a207c ;  /* 0x003a207cff057424 */ /* 0x000fe400078e00ff */
[----:B0-----:R-:W-:Y:S01]  /*03e0*/  IMAD R2, R25, UR5, R2 ;  /* 0x0000000519027c24 */ /* 0x001fe2000f8e0202 */
[----:B------:R0:W-:Y:S01]  /*03f0*/  STL.128 [R1+0xe0], R16 ;  /* 0x0000e01001007387 */ /* 0x0001e20000100c00 */
[----:B------:R-:W-:-:S03]  /*0400*/  IMAD.MOV.U32 R25, RZ, RZ, 0x3a2023 ;  /* 0x003a2023ff197424 */ /* 0x000fc600078e00ff */
[----:B------:R-:W-:Y:S01]  /*0410*/  ISETP.GT.U32.AND P0, PT, R2, 0xb, PT ;  /* 0x0000000b0200780c */ /* 0x000fe20003f04070 */
[----:B------:R3:W-:Y:S01]  /*0420*/  STL.128 [R1+0x110], R20 ;  /* 0x0001101401007387 */ /* 0x0007e20000100c00 */
[----:B--2---:R-:W-:Y:S02]  /*0430*/  HFMA2 R11, -RZ, RZ, 0.008056640625, 0.01393890380859375 ;  /* 0x20202323ff0b7431 */ /* 0x004fe400000001ff */
[----:B------:R-:W-:Y:S01]  /*0440*/  IMAD.MOV.U32 R8, RZ, RZ, 0x23232020 ;  /* 0x23232020ff087424 */ /* 0x000fe200078e00ff */
[----:B------:R-:W-:Y:S01]  /*0450*/  MOV R9, 0x23232323 ;  /* 0x2323232300097802 */ /* 0x000fe20000000f00 */
[----:B------:R-:W-:Y:S01]  /*0460*/  IMAD.MOV.U32 R10, RZ, RZ, 0x23232323 ;  /* 0x23232323ff0a7424 */ /* 0x000fe200078e00ff */
[----:B------:R-:W-:Y:S01]  /*0470*/  ISETP.GT.OR P0, PT, R0, 0x27, P0 ;  /* 0x000000270000780c */ /* 0x000fe20000704670 */
[----:B-1----:R-:W-:Y:S02]  /*0480*/  HFMA2 R14, -RZ, RZ, 0.01393890380859375, 0.008056640625 ;  /* 0x23232020ff0e7431 */ /* 0x002fe400000001ff */
[----:B------:R-:W-:Y:S01]  /*0490*/  IMAD.MOV.U32 R15, RZ, RZ, 0x20202323 ;  /* 0x20202323ff0f7424 */ /* 0x000fe200078e00ff */
[----:B------:R1:W-:Y:S01]  /*04a0*/  STL.128 [R1+0x160], R4 ;  /* 0x0001600401007387 */ /* 0x0003e20000100c00 */
[----:B0-----:R-:W-:-:S02]  /*04b0*/  HFMA2 R19, -RZ, RZ, 0.01393890380859375, 0.01393890380859375 ;  /* 0x23232323ff137431 */ /* 0x001fc400000001ff */
[----:B------:R-:W-:Y:S01]  /*04c0*/  IMAD.MOV.U32 R16, RZ, RZ, 0x2020203a ;  /* 0x2020203aff107424 */ /* 0x000fe200078e00ff */
[----:B------:R-:W-:Y:S01]  /*04d0*/  MOV R18, 0x20202020 ;  /* 0x2020202000127802 */ /* 0x000fe20000000f00 */
[----:B------:R0:W-:Y:S01]  /*04e0*/  STL.128 [R1+0x170], R8 ;  /* 0x0001700801007387 */ /* 0x0001e20000100c00 */
[----:B---3--:R-:W-:Y:S01]  /*04f0*/  HFMA2 R22, -RZ, RZ, 0.008056640625, 0.008056640625 ;  /* 0x20202020ff167431 */ /* 0x008fe200000001ff */
[----:B------:R-:W-:Y:S02]  /*0500*/  MOV R20, 0x23232323 ;  /* 0x2323232300147802 */ /* 0x000fe40000000f00 */
[----:B------:R2:W-:Y:S01]  /*0510*/  STL.128 [R1+0xd0], R12 ;  /* 0x0000d00c01007387 */ /* 0x0005e20000100c00 */
[----:B------:R-:W-:-:S03]  /*0520*/  IMAD.MOV.U32 R21, RZ, RZ, 0x20202323 ;  /* 0x20202323ff157424 */ /* 0x000fc600078e00ff */
[----:B------:R3:W-:Y:S01]  /*0530*/  STL.128 [R1+0x140], R16 ;  /* 0x0001401001007387 */ /* 0x0007e20000100c00 */
[----:B-1----:R-:W-:Y:S02]  /*0540*/  HFMA2 R4, -RZ, RZ, 0.7783203125, 0.7783203125 ;  /* 0x3a3a3a3aff047431 */ /* 0x002fe400000001ff */
[----:B------:R-:W-:Y:S01]  /*0550*/  IMAD.MOV.U32 R5, RZ, RZ, 0x3a3a3a3a ;  /* 0x3a3a3a3aff057424 */ /* 0x000fe200078e00ff */
[----:B------:R-:W-:Y:S01]  /*0560*/  MOV R6, 0x3a3a3a3a ;  /* 0x3a3a3a3a00067802 */ /* 0x000fe20000000f00 */
[----:B------:R-:W-:Y:S01]  /*0570*/  IMAD.MOV.U32 R7, RZ, RZ, 0x3a3a3a3a ;  /* 0x3a3a3a3aff077424 */ /* 0x000fe200078e00ff */
[----:B------:R1:W-:Y:S01]  /*0580*/  STL.128 [R1+0x100], R20 ;  /* 0x0001001401007387 */ /* 0x0003e20000100c00 */
[----:B0-----:R-:W-:Y:S02]  /*0590*/  HFMA2 R11, -RZ, RZ, 3.45706939697265625e-06, 0.7783203125 ;  /* 0x003a3a3aff0b7431 */ /* 0x001fe400000001ff */
[----:B------:R-:W-:Y:S01]  /*05a0*/  IMAD.MOV.U32 R8, RZ, RZ, 0x3a3a3a3a ;  /* 0x3a3a3a3aff087424 */ /* 0x000fe200078e00ff */
[----:B------:R-:W-:Y:S01]  /*05b0*/  MOV R9, 0x3a3a3a3a ;  /* 0x3a3a3a3a00097802 */ /* 0x000fe20000000f00 */
[----:B------:R-:W-:Y:S01]  /*05c0*/  IMAD.MOV.U32 R10, RZ, RZ, 0x3a3a3a3a ;  /* 0x3a3a3a3aff0a7424 */ /* 0x000fe200078e00ff */
[----:B--2---:R-:W-:Y:S01]  /*05d0*/  MOV R14, 0x20202020 ;  /* 0x20202020000e7802 */ /* 0x004fe20000000f00 */
[----:B------:R-:W-:Y:S01]  /*05e0*/  IMAD.MOV.U32 R15, RZ, RZ, 0x3a207c ;  /* 0x003a207cff0f7424 */ /* 0x000fe200078e00ff */
[----:B------:R1:W-:Y:S01]  /*05f0*/  STL.128 [R1+0x150], R20 ;  /* 0x0001501401007387 */ /* 0x0003e20000100c00 */
[----:B---3--:R-:W-:-:S03]  /*0600*/  IMAD.MOV.U32 R18, RZ, RZ, 0x23232323 ;  /* 0x23232323ff127424 */ /* 0x008fc600078e00ff */
[----:B------:R1:W-:Y:S04]  /*0610*/  STL.128 [R1+0x130], R12 ;  /* 0x0001300c01007387 */ /* 0x0003e80000100c00 */
[----:B------:R1:W-:Y:S04]  /*0620*/  STL.128 [R1+0x180], R12 ;  /* 0x0001800c01007387 */ /* 0x0003e80000100c00 */
[----:B------:R1:W-:Y:S04]  /*0630*/  STL.128 [R1+0x190], R16 ;  /* 0x0001901001007387 */ /* 0x0003e80000100c00 */
[----:B------:R1:W-:Y:S04]  /*0640*/  STL.128 [R1+0x1a0], R20 ;  /* 0x0001a01401007387 */ /* 0x0003e80000100c00 */
[----:B------:R1:W-:Y:S04]  /*0650*/  STL.128 [R1+0x1b0], R24 ;  /* 0x0001b01801007387 */ /* 0x0003e80000100c00 */
[----:B------:R1:W-:Y:S04]  /*0660*/  STL.128 [R1], R4 ;  /* 0x0000000401007387 */ /* 0x0003e80000100c00 */
[----:B------:R1:W-:Y:S04]  /*0670*/  STL.128 [R1+0x10], R4 ;  /* 0x0000100401007387 */ /* 0x0003e80000100c00 */
[----:B------:R1:W-:Y:S04]  /*0680*/  STL.128 [R1+0x1c0], R4 ;  /* 0x0001c00401007387 */ /* 0x0003e80000100c00 */
[----:B------:R1:W-:Y:S01]  /*0690*/  STL.128 [R1+0x1d0], R8 ;  /* 0x0001d00801007387 */ /* 0x0003e20000100c00 */
[----:B------:R-:W-:Y:S05]  /*06a0*/  @P0 EXIT ;  /* 0x000000000000094d */ /* 0x000fea0003800000 */
[----:B------:R-:W-:Y:S01]  /*06b0*/  ISETP.NE.AND P0, PT, R2, 0xb, PT ;  /* 0x0000000b0200780c */ /* 0x000fe20003f05270 */
[----:B------:R-:W0:Y:S01]  /*06c0*/  LDCU.64 UR6, c[0x0][0x380] ;  /* 0x00007000ff0677ac */ /* 0x000e220008000a00 */
[----:B-1----:R-:W-:Y:S02]  /*06d0*/  MOV R5, 0xa ;  /* 0x0000000a00057802 */ /* 0x002fe40000000f00 */
[----:B------:R-:W-:-:S13]  /*06e0*/  ISETP.EQ.AND P0, PT, R0, 0x27, P0 ;  /* 0x000000270000780c */ /* 0x000fda0000702270 */
[----:B------:R-:W-:-:S04]  /*06f0*/  @!P0 IMAD R3, R2, 0x28, R1 ;  /* 0x0000002802038824 */ /* 0x000fc800078e0201 */
[----:B------:R-:W-:-:S05]  /*0700*/  @!P0 IMAD.IADD R4, R0, 0x1, R3 ;  /* 0x0000000100048824 */ /* 0x000fca00078e0203 */
[----:B------:R-:W2:Y:S01]  /*0710*/  @!P0 LDL.U8 R5, [R4] ;  /* 0x0000000004058983 */ /* 0x000ea20000100000 */
[----:B------:R-:W2:Y:S01]  /*0720*/  LDCU.64 UR4, c[0x0][0x358] ;  /* 0x00006b00ff0477ac */ /* 0x000ea20008000a00 */
[----:B------:R-:W-:-:S05]  /*0730*/  IMAD R0, R2, 0x28, R0 ;  /* 0x0000002802007824 */ /* 0x000fca00078e0200 */
[----:B0-----:R-:W-:-:S04]  /*0740*/  IADD3 R2, P0, PT, R0, UR6, RZ ;  /* 0x0000000600027c10 */ /* 0x001fc8000ff1e0ff */
[----:B------:R-:W-:-:S05]  /*0750*/  LEA.HI.X.SX32 R3, R0, UR7, 0x1, P0 ;  /* 0x0000000700037c11 */ /* 0x000fca00080f0eff */
[----:B--2---:R-:W-:Y:S01]  /*0760*/  STG.E.U8 desc[UR4][R2.64], R5 ;  /* 0x0000000502007986 */ /* 0x004fe2000c101104 */
[----:B------:R-:W-:Y:S05]  /*0770*/  EXIT ;  /* 0x000000000000794d */ /* 0x000fea0003800000 */
.L_x_0:
[----:B------:R-:W-:-:S00]  /*0780*/  BRA `(.L_x_0) ;  /* 0xfffffffc00fc7947 */ /* 0x000fc0000383ffff */
[----:B------:R-:W-:-:S00]  /*0790*/  NOP ;  /* 0x0000000000007918 */ /* 0x000fc00000000000 */
        /* <DEDUP_REMOVED lines=14> */
.L_x_1:


//--------------------- .nv.shared.reserved.0     --------------------------
	.section	.nv.shared.reserved.0,"aw",@nobits
	.weak		__nv_reservedSMEM_offset_0_alias
	.size		__nv_reservedSMEM_offset_0_alias, 0, 64
	.other		__nv_reservedSMEM_offset_0_alias,@"STO_CUDA_RESERVED_SHARED STV_DEFAULT"
__nv_reservedSMEM_offset_0_alias:
	.zero		0
	.zero		64


//--------------------- .nv.constant0._Z4drawPc   --------------------------
	.section	.nv.constant0._Z4drawPc,"a",@progbits
	.sectionflags	@""
	.align	4
.nv.constant0._Z4drawPc:
	.zero		904


//--------------------- SYMBOLS --------------------------

	.type		.nv.reservedSmem.offset0,@object
	.size		.nv.reservedSmem.offset0,0x4
